//
// Generated by NVIDIA NVVM Compiler
//
// Compiler Build ID: CL-36424714
// Cuda compilation tools, release 13.0, V13.0.88
// Based on NVVM 20.0.0
//

.version 9.0
.target sm_100
.address_size 64

	// .globl	_Z8myKernelv
.extern .func  (.param .b32 func_retval0) vprintf
(
	.param .b64 vprintf_param_0,
	.param .b64 vprintf_param_1
)
;
.global .align 1 .b8 $str[21] = {72, 101, 108, 108, 111, 32, 102, 114, 111, 109, 32, 116, 104, 101, 32, 71, 80, 85, 33, 10};

.visible .entry _Z8myKernelv()
{
	.reg .b32 	%r<3>;
	.reg .b64 	%rd<3>;

	mov.u64 	%rd1, $str;
	cvta.global.u64 	%rd2, %rd1;
	{ // callseq 0, 0
	.param .b64 param0;
	st.param.b64 	[param0], %rd2;
	.param .b64 param1;
	st.param.b64 	[param1], 0;
	.param .b32 retval0;
	call.uni (retval0), 
	vprintf, 
	(
	param0, 
	param1
	);
	ld.param.b32 	%r1, [retval0];
	} // callseq 0
	ret;

}


// ===== COMPILED SASS (sm_100) =====

	.target	sm_100

	.elftype	@"ET_EXEC"


//--------------------- .note.nv.tkinfo           --------------------------
	.section	.note.nv.tkinfo,"",@"SHT_NOTE"
	.sectionflags	@"SHF_NOTE_NV_TKINFO"
	.tkinfo
        /*0018*/ 	.word	0x00000002
        /*0030*/ 	.string	""
        /*0030*/ 	.string	"ptxas"
        /*0030*/ 	.string	"Cuda compilation tools, release 13.0, V13.0.88"
        /*0030*/ 	.string	"Build cuda_13.0.r13.0/compiler.36424714_0"
        /*0030*/ 	.string	"-arch sm_100 -m 64 "



//--------------------- .note.nv.cuinfo           --------------------------
	.section	.note.nv.cuinfo,"",@"SHT_NOTE"
	.sectionflags	@"SHF_NOTE_NV_CUINFO"
        /*0018*/ 	.short	0x0002
        /*001a*/ 	.short	0x0064
        /*001c*/ 	.short	0x0082
	.zero		2


//--------------------- .nv.info                  --------------------------
	.section	.nv.info,"",@"SHT_CUDA_INFO"
	.align	4


	//----- nvinfo : EIATTR_REGCOUNT
	.align		4
        /*0000*/ 	.byte	0x04, 0x2f
        /*0002*/ 	.short	(.L_2 - .L_1)
	.align		4
.L_1:
        /*0004*/ 	.word	index@(_Z8myKernelv)
        /*0008*/ 	.word	0x00000018


	//----- nvinfo : EIATTR_FRAME_SIZE
	.align		4
.L_2:
        /*000c*/ 	.byte	0x04, 0x11
        /*000e*/ 	.short	(.L_4 - .L_3)
	.align		4
.L_3:
        /*0010*/ 	.word	index@(_Z8myKernelv)
        /*0014*/ 	.word	0x00000000


	//----- nvinfo : EIATTR_MIN_STACK_SIZE
	.align		4
.L_4:
        /*0018*/ 	.byte	0x04, 0x12
        /*001a*/ 	.short	(.L_6 - .L_5)
	.align		4
.L_5:
        /*001c*/ 	.word	index@(_Z8myKernelv)
        /*0020*/ 	.word	0x00000000
.L_6:


//--------------------- .nv.compat                --------------------------
	.section	.nv.compat,"",@"SHT_CUDA_COMPAT_INFO"
	.align	4
        /*0000*/ 	.byte	0x02, 0x09, 0x00, 0x00, 0x02, 0x02, 0x01, 0x00, 0x02, 0x05, 0x05, 0x00, 0x03, 0x07, 0x01, 0x01
        /*0010*/ 	.byte	0x02, 0x03, 0x00, 0x00, 0x02, 0x06, 0x01, 0x00, 0x04, 0x0b, 0x08, 0x00, 0x09, 0x00, 0x00, 0x00
        /*0020*/ 	.byte	0x00, 0x00, 0x00, 0x00


//--------------------- .nv.info._Z8myKernelv     --------------------------
	.section	.nv.info._Z8myKernelv,"",@"SHT_CUDA_INFO"
	.sectionflags	@""
	.align	4


	//----- nvinfo : EIATTR_CUDA_API_VERSION
	.align		4
        /*0000*/ 	.byte	0x04, 0x37
        /*0002*/ 	.short	(.L_8 - .L_7)
.L_7:
        /*0004*/ 	.word	0x00000082


	//----- nvinfo : EIATTR_SPARSE_MMA_MASK
	.align		4
.L_8:
        /*0008*/ 	.byte	0x03, 0x50
        /*000a*/ 	.short	0x0000


	//----- nvinfo : EIATTR_MAXREG_COUNT
	.align		4
        /*000c*/ 	.byte	0x03, 0x1b
        /*000e*/ 	.short	0x00ff


	//----- nvinfo : EIATTR_EXTERNS
	.align		4
        /*0010*/ 	.byte	0x04, 0x0f
        /*0012*/ 	.short	(.L_10 - .L_9)


	//   ....[0]....
	.align		4
.L_9:
        /*0014*/ 	.word	index@(vprintf)


	//----- nvinfo : EIATTR_MERCURY_ISA_VERSION
	.align		4
.L_10:
        /*0018*/ 	.byte	0x03, 0x5f
        /*001a*/ 	.short	0x0101


	//----- nvinfo : EIATTR_VRC_CTA_INIT_COUNT
	.align		4
        /*001c*/ 	.byte	0x02, 0x4a
	.zero		1
	.zero		1


	//----- nvinfo : EIATTR_SYSCALL_OFFSETS
	.align		4
        /*0020*/ 	.byte	0x04, 0x46
        /*0022*/ 	.short	(.L_12 - .L_11)


	//   ....[0]....
.L_11:
        /*0024*/ 	.word	0x00000080


	//----- nvinfo : EIATTR_EXIT_INSTR_OFFSETS
	.align		4
.L_12:
        /*0028*/ 	.byte	0x04, 0x1c
        /*002a*/ 	.short	(.L_14 - .L_13)


	//   ....[0]....
.L_13:
        /*002c*/ 	.word	0x00000090


	//----- nvinfo : EIATTR_SW_WAR
	.align		4
.L_14:
        /*0030*/ 	.byte	0x04, 0x36
        /*0032*/ 	.short	(.L_16 - .L_15)
.L_15:
        /*0034*/ 	.word	0x00000008
.L_16:


//--------------------- .nv.callgraph             --------------------------
	.section	.nv.callgraph,"",@"SHT_CUDA_CALLGRAPH"
	.align	4
	.sectionentsize	8
	.align		4
        /*0000*/ 	.word	0x00000000
	.align		4
        /*0004*/ 	.word	0xffffffff
	.align		4
        /*0008*/ 	.word	index@(_Z8myKernelv)
	.align		4
        /*000c*/ 	.word	index@(vprintf)
	.align		4
        /*0010*/ 	.word	0x00000000
	.align		4
        /*0014*/ 	.word	0xfffffffe
	.align		4
        /*0018*/ 	.word	0x00000000
	.align		4
        /*001c*/ 	.word	0xfffffffd
	.align		4
        /*0020*/ 	.word	0x00000000
	.align		4
        /*0024*/ 	.word	0xfffffffc


//--------------------- .nv.constant4             --------------------------
	.section	.nv.constant4,"a",@progbits
	.align	8
	.align		8
.nv.constant4:
        /*0000*/ 	.dword	vprintf
	.align		8
        /*0008*/ 	.dword	$str


//--------------------- .text._Z8myKernelv        --------------------------
	.section	.text._Z8myKernelv,"ax",@progbits
	.align	128
        .global         _Z8myKernelv
        .type           _Z8myKernelv,@function
        .size           _Z8myKernelv,(.L_x_2 - _Z8myKernelv)
        .other          _Z8myKernelv,@"STO_CUDA_ENTRY STV_DEFAULT"
_Z8myKernelv:
.text._Z8myKernelv:
[----:B------:R-:W0:Y:S01]  /*0000*/  LDC R1, c[0x0][0x37c] ;  /* 0x0000df00ff017b82 */ /* 0x000e220000000800 */
[----:B------:R-:W-:Y:S01]  /*0010*/  MOV R0, 0x0 ;  /* 0x0000000000007802 */ /* 0x000fe20000000f00 */
[----:B------:R-:W1:Y:S01]  /*0020*/  LDCU.64 UR4, c[0x4][0x8] ;  /* 0x01000100ff0477ac */ /* 0x000e620008000a00 */
[----:B------:R-:W-:-:S05]  /*0030*/  CS2R R6, SRZ ;  /* 0x0000000000067805 */ /* 0x000fca000001ff00 */
[----:B------:R2:W3:Y:S01]  /*0040*/  LDC.64 R2, c[0x4][R0] ;  /* 0x0100000000027b82 */ /* 0x0004e20000000a00 */
[----:B-1----:R-:W-:Y:S02]  /*0050*/  IMAD.U32 R4, RZ, RZ, UR4 ;  /* 0x00000004ff047e24 */ /* 0x002fe4000f8e00ff */
[----:B--2---:R-:W-:-:S07]  /*0060*/  IMAD.U32 R5, RZ, RZ, UR5 ;  /* 0x00000005ff057e24 */ /* 0x004fce000f8e00ff */
[----:B------:R-:W-:-:S07]  /*0070*/  LEPC R20, `(.L_x_0) ;  /* 0x000000001014794e */ /* 0x000fce0000000000 */
[----:B0--3--:R-:W-:Y:S05]  /*0080*/  CALL.ABS.NOINC R2 ;  /* 0x0000000002007343 */ /* 0x009fea0003c00000 */
.L_x_0:
[----:B------:R-:W-:Y:S05]  /*0090*/  EXIT ;  /* 0x000000000000794d */ /* 0x000fea0003800000 */
.L_x_1:
[----:B------:R-:W-:-:S00]  /*00a0*/  BRA `(.L_x_1) ;  /* 0xfffffffc00fc7947 */ /* 0x000fc0000383ffff */
[----:B------:R-:W-:-:S00]  /*00b0*/  NOP ;  /* 0x0000000000007918 */ /* 0x000fc00000000000 */
        /* <DEDUP_REMOVED lines=12> */
.L_x_2:


//--------------------- .nv.global.init           --------------------------
	.section	.nv.global.init,"aw",@progbits
.nv.global.init:
	.type		$str,@object
	.size		$str,(.L_0 - $str)
$str:
        /*0000*/ 	.byte	0x48, 0x65, 0x6c, 0x6c, 0x6f, 0x20, 0x66, 0x72, 0x6f, 0x6d, 0x20, 0x74, 0x68, 0x65, 0x20, 0x47
        /*0010*/ 	.byte	0x50, 0x55, 0x21, 0x0a, 0x00
.L_0:


//--------------------- .nv.shared.reserved.0     --------------------------
	.section	.nv.shared.reserved.0,"aw",@nobits
	.weak		__nv_reservedSMEM_offset_0_alias
	.size		__nv_reservedSMEM_offset_0_alias, 0, 64
	.other		__nv_reservedSMEM_offset_0_alias,@"STO_CUDA_RESERVED_SHARED STV_DEFAULT"
__nv_reservedSMEM_offset_0_alias:
	.zero		0
	.zero		64


//--------------------- .nv.constant0._Z8myKernelv --------------------------
	.section	.nv.constant0._Z8myKernelv,"a",@progbits
	.sectionflags	@""
	.align	4
.nv.constant0._Z8myKernelv:
	.zero		896


//--------------------- SYMBOLS --------------------------

	.type		.nv.reservedSmem.offset0,@object
	.size		.nv.reservedSmem.offset0,0x4
	.type		vprintf,@function
